//
// Generated by NVIDIA NVVM Compiler
//
// Compiler Build ID: CL-36424714
// Cuda compilation tools, release 13.0, V13.0.88
// Based on NVVM 20.0.0
//

.version 9.0
.target sm_100
.address_size 64

	// .globl	_Z9addArraysPKiPii

.visible .entry _Z9addArraysPKiPii(
	.param .u64 .ptr .align 1 _Z9addArraysPKiPii_param_0,
	.param .u64 .ptr .align 1 _Z9addArraysPKiPii_param_1,
	.param .u32 _Z9addArraysPKiPii_param_2
)
{
	.reg .pred 	%p<4>;
	.reg .b32 	%r<19>;
	.reg .b64 	%rd<9>;

	ld.param.u64 	%rd2, [_Z9addArraysPKiPii_param_0];
	ld.param.u64 	%rd1, [_Z9addArraysPKiPii_param_1];
	ld.param.u32 	%r8, [_Z9addArraysPKiPii_param_2];
	cvta.to.global.u64 	%rd3, %rd2;
	mov.u32 	%r9, %ntid.x;
	mov.u32 	%r10, %ctaid.x;
	mov.u32 	%r11, %tid.x;
	mad.lo.s32 	%r1, %r9, %r10, %r11;
	mul.wide.s32 	%rd4, %r1, 4;
	add.s64 	%rd5, %rd3, %rd4;
	ld.global.u32 	%r18, [%rd5];
	setp.ge.s32 	%p1, %r1, %r8;
	@%p1 bra 	$L__BB0_3;
	mov.u32 	%r17, %r18;
$L__BB0_2:
	and.b32  	%r12, %r17, 1;
	setp.eq.b32 	%p2, %r12, 1;
	shr.s32 	%r13, %r17, 1;
	mad.lo.s32 	%r14, %r17, 3, 1;
	max.s32 	%r15, %r14, %r18;
	selp.b32 	%r18, %r15, %r18, %p2;
	selp.b32 	%r17, %r14, %r13, %p2;
	setp.gt.s32 	%p3, %r17, 1;
	@%p3 bra 	$L__BB0_2;
$L__BB0_3:
	cvta.to.global.u64 	%rd6, %rd1;
	add.s64 	%rd8, %rd6, %rd4;
	st.global.u32 	[%rd8], %r18;
	ret;

}


// ===== COMPILED SASS (sm_100) =====

	.target	sm_100

	.elftype	@"ET_EXEC"


//--------------------- .note.nv.tkinfo           --------------------------
	.section	.note.nv.tkinfo,"",@"SHT_NOTE"
	.sectionflags	@"SHF_NOTE_NV_TKINFO"
	.tkinfo
        /*0018*/ 	.word	0x00000002
        /*0030*/ 	.string	""
        /*0030*/ 	.string	"ptxas"
        /*0030*/ 	.string	"Cuda compilation tools, release 13.0, V13.0.88"
        /*0030*/ 	.string	"Build cuda_13.0.r13.0/compiler.36424714_0"
        /*0030*/ 	.string	"-arch sm_100 -m 64 "



//--------------------- .note.nv.cuinfo           --------------------------
	.section	.note.nv.cuinfo,"",@"SHT_NOTE"
	.sectionflags	@"SHF_NOTE_NV_CUINFO"
        /*0018*/ 	.short	0x0002
        /*001a*/ 	.short	0x0064
        /*001c*/ 	.short	0x0082
	.zero		2


//--------------------- .nv.info                  --------------------------
	.section	.nv.info,"",@"SHT_CUDA_INFO"
	.align	4


	//----- nvinfo : EIATTR_REGCOUNT
	.align		4
        /*0000*/ 	.byte	0x04, 0x2f
        /*0002*/ 	.short	(.L_1 - .L_0)
	.align		4
.L_0:
        /*0004*/ 	.word	index@(_Z9addArraysPKiPii)
        /*0008*/ 	.word	0x0000000a


	//----- nvinfo : EIATTR_FRAME_SIZE
	.align		4
.L_1:
        /*000c*/ 	.byte	0x04, 0x11
        /*000e*/ 	.short	(.L_3 - .L_2)
	.align		4
.L_2:
        /*0010*/ 	.word	index@(_Z9addArraysPKiPii)
        /*0014*/ 	.word	0x00000000


	//----- nvinfo : EIATTR_MIN_STACK_SIZE
	.align		4
.L_3:
        /*0018*/ 	.byte	0x04, 0x12
        /*001a*/ 	.short	(.L_5 - .L_4)
	.align		4
.L_4:
        /*001c*/ 	.word	index@(_Z9addArraysPKiPii)
        /*0020*/ 	.word	0x00000000
.L_5:


//--------------------- .nv.compat                --------------------------
	.section	.nv.compat,"",@"SHT_CUDA_COMPAT_INFO"
	.align	4
        /*0000*/ 	.byte	0x02, 0x09, 0x00, 0x00, 0x02, 0x02, 0x01, 0x00, 0x02, 0x05, 0x05, 0x00, 0x03, 0x07, 0x01, 0x01
        /*0010*/ 	.byte	0x02, 0x03, 0x00, 0x00, 0x02, 0x06, 0x01, 0x00, 0x04, 0x0b, 0x08, 0x00, 0x09, 0x00, 0x00, 0x00
        /*0020*/ 	.byte	0x00, 0x00, 0x00, 0x00


//--------------------- .nv.info._Z9addArraysPKiPii --------------------------
	.section	.nv.info._Z9addArraysPKiPii,"",@"SHT_CUDA_INFO"
	.sectionflags	@""
	.align	4


	//----- nvinfo : EIATTR_CUDA_API_VERSION
	.align		4
        /*0000*/ 	.byte	0x04, 0x37
        /*0002*/ 	.short	(.L_7 - .L_6)
.L_6:
        /*0004*/ 	.word	0x00000082


	//----- nvinfo : EIATTR_KPARAM_INFO
	.align		4
.L_7:
        /*0008*/ 	.byte	0x04, 0x17
        /*000a*/ 	.short	(.L_9 - .L_8)
.L_8:
        /*000c*/ 	.word	0x00000000
        /*0010*/ 	.short	0x0002
        /*0012*/ 	.short	0x0010
        /*0014*/ 	.byte	0x00, 0xf0, 0x11, 0x00


	//----- nvinfo : EIATTR_KPARAM_INFO
	.align		4
.L_9:
        /*0018*/ 	.byte	0x04, 0x17
        /*001a*/ 	.short	(.L_11 - .L_10)
.L_10:
        /*001c*/ 	.word	0x00000000
        /*0020*/ 	.short	0x0001
        /*0022*/ 	.short	0x0008
        /*0024*/ 	.byte	0x00, 0xf5, 0x21, 0x00


	//----- nvinfo : EIATTR_KPARAM_INFO
	.align		4
.L_11:
        /*0028*/ 	.byte	0x04, 0x17
        /*002a*/ 	.short	(.L_13 - .L_12)
.L_12:
        /*002c*/ 	.word	0x00000000
        /*0030*/ 	.short	0x0000
        /*0032*/ 	.short	0x0000
        /*0034*/ 	.byte	0x00, 0xf5, 0x21, 0x00


	//----- nvinfo : EIATTR_SPARSE_MMA_MASK
	.align		4
.L_13:
        /*0038*/ 	.byte	0x03, 0x50
        /*003a*/ 	.short	0x0000


	//----- nvinfo : EIATTR_MAXREG_COUNT
	.align		4
        /*003c*/ 	.byte	0x03, 0x1b
        /*003e*/ 	.short	0x00ff


	//----- nvinfo : EIATTR_MERCURY_ISA_VERSION
	.align		4
        /*0040*/ 	.byte	0x03, 0x5f
        /*0042*/ 	.short	0x0101


	//----- nvinfo : EIATTR_VRC_CTA_INIT_COUNT
	.align		4
        /*0044*/ 	.byte	0x02, 0x4a
	.zero		1
	.zero		1


	//----- nvinfo : EIATTR_EXIT_INSTR_OFFSETS
	.align		4
        /*0048*/ 	.byte	0x04, 0x1c
        /*004a*/ 	.short	(.L_15 - .L_14)


	//   ....[0]....
.L_14:
        /*004c*/ 	.word	0x000001b0


	//----- nvinfo : EIATTR_CRS_STACK_SIZE
	.align		4
.L_15:
        /*0050*/ 	.byte	0x04, 0x1e
        /*0052*/ 	.short	(.L_17 - .L_16)
.L_16:
        /*0054*/ 	.word	0x00000000


	//----- nvinfo : EIATTR_CBANK_PARAM_SIZE
	.align		4
.L_17:
        /*0058*/ 	.byte	0x03, 0x19
        /*005a*/ 	.short	0x0014


	//----- nvinfo : EIATTR_PARAM_CBANK
	.align		4
        /*005c*/ 	.byte	0x04, 0x0a
        /*005e*/ 	.short	(.L_19 - .L_18)
	.align		4
.L_18:
        /*0060*/ 	.word	index@(.nv.constant0._Z9addArraysPKiPii)
        /*0064*/ 	.short	0x0380
        /*0066*/ 	.short	0x0014


	//----- nvinfo : EIATTR_SW_WAR
	.align		4
.L_19:
        /*0068*/ 	.byte	0x04, 0x36
        /*006a*/ 	.short	(.L_21 - .L_20)
.L_20:
        /*006c*/ 	.word	0x00000008
.L_21:


//--------------------- .nv.callgraph             --------------------------
	.section	.nv.callgraph,"",@"SHT_CUDA_CALLGRAPH"
	.align	4
	.sectionentsize	8
	.align		4
        /*0000*/ 	.word	0x00000000
	.align		4
        /*0004*/ 	.word	0xffffffff
	.align		4
        /*0008*/ 	.word	0x00000000
	.align		4
        /*000c*/ 	.word	0xfffffffe
	.align		4
        /*0010*/ 	.word	0x00000000
	.align		4
        /*0014*/ 	.word	0xfffffffd
	.align		4
        /*0018*/ 	.word	0x00000000
	.align		4
        /*001c*/ 	.word	0xfffffffc


//--------------------- .text._Z9addArraysPKiPii  --------------------------
	.section	.text._Z9addArraysPKiPii,"ax",@progbits
	.align	128
        .global         _Z9addArraysPKiPii
        .type           _Z9addArraysPKiPii,@function
        .size           _Z9addArraysPKiPii,(.L_x_4 - _Z9addArraysPKiPii)
        .other          _Z9addArraysPKiPii,@"STO_CUDA_ENTRY STV_DEFAULT"
_Z9addArraysPKiPii:
.text._Z9addArraysPKiPii:
[----:B------:R-:W-:Y:S01]  /*0000*/  LDC R1, c[0x0][0x37c] ;  /* 0x0000df00ff017b82 */ /* 0x000fe20000000800 */
[----:B------:R-:W0:Y:S07]  /*0010*/  S2R R7, SR_CTAID.X ;  /* 0x0000000000077919 */ /* 0x000e2e0000002500 */
[----:B------:R-:W1:Y:S01]  /*0020*/  LDC.64 R2, c[0x0][0x380] ;  /* 0x0000e000ff027b82 */ /* 0x000e620000000a00 */
[----:B------:R-:W0:Y:S01]  /*0030*/  LDCU UR6, c[0x0][0x360] ;  /* 0x00006c00ff0677ac */ /* 0x000e220008000800 */
[----:B------:R-:W0:Y:S01]  /*0040*/  S2R R0, SR_TID.X ;  /* 0x0000000000007919 */ /* 0x000e220000002100 */
[----:B------:R-:W2:Y:S05]  /*0050*/  LDCU.64 UR4, c[0x0][0x358] ;  /* 0x00006b00ff0477ac */ /* 0x000eaa0008000a00 */
[----:B------:R-:W3:Y:S01]  /*0060*/  LDC.64 R4, c[0x0][0x388] ;  /* 0x0000e200ff047b82 */ /* 0x000ee20000000a00 */
[----:B0-----:R-:W-:Y:S01]  /*0070*/  IMAD R7, R7, UR6, R0 ;  /* 0x0000000607077c24 */ /* 0x001fe2000f8e0200 */
[----:B------:R-:W0:Y:S03]  /*0080*/  LDCU UR6, c[0x0][0x390] ;  /* 0x00007200ff0677ac */ /* 0x000e260008000800 */
[----:B-1----:R-:W-:-:S06]  /*0090*/  IMAD.WIDE R2, R7, 0x4, R2 ;  /* 0x0000000407027825 */ /* 0x002fcc00078e0202 */
[----:B--2---:R1:W5:Y:S01]  /*00a0*/  LDG.E R3, desc[UR4][R2.64] ;  /* 0x0000000402037981 */ /* 0x004362000c1e1900 */
[----:B------:R-:W-:Y:S01]  /*00b0*/  BSSY.RECONVERGENT B0, `(.L_x_0) ;  /* 0x000000e000007945 */ /* 0x000fe20003800200 */
[C---:B---3--:R-:W-:Y:S01]  /*00c0*/  IMAD.WIDE R4, R7.reuse, 0x4, R4 ;  /* 0x0000000407047825 */ /* 0x048fe200078e0204 */
[----:B0-----:R-:W-:-:S13]  /*00d0*/  ISETP.GE.AND P0, PT, R7, UR6, PT ;  /* 0x0000000607007c0c */ /* 0x001fda000bf06270 */
[----:B-1----:R-:W-:Y:S05]  /*00e0*/  @P0 BRA `(.L_x_1) ;  /* 0x0000000000280947 */ /* 0x002fea0003800000 */
[----:B------:R-:W-:Y:S02]  /*00f0*/  HFMA2 R7, -RZ, RZ, 0, 5.9604644775390625e-08 ;  /* 0x00000001ff077431 */ /* 0x000fe400000001ff */
[----:B-----5:R-:W-:-:S07]  /*0100*/  IMAD.MOV.U32 R0, RZ, RZ, R3 ;  /* 0x000000ffff007224 */ /* 0x020fce00078e0003 */
.L_x_2:
[----:B------:R-:W-:-:S04]  /*0110*/  LOP3.LUT R2, R0, 0x1, RZ, 0xc0, !PT ;  /* 0x0000000100027812 */ /* 0x000fc800078ec0ff */
[----:B------:R-:W-:Y:S01]  /*0120*/  ISETP.NE.U32.AND P0, PT, R2, 0x1, PT ;  /* 0x000000010200780c */ /* 0x000fe20003f05070 */
[----:B------:R-:W-:-:S12]  /*0130*/  IMAD R2, R0, 0x3, R7 ;  /* 0x0000000300027824 */ /* 0x000fd800078e0207 */
[----:B------:R-:W-:Y:S02]  /*0140*/  @!P0 VIMNMX R3, PT, PT, R2, R3, !PT ;  /* 0x0000000302038248 */ /* 0x000fe40007fe0100 */
[----:B------:R-:W-:-:S04]  /*0150*/  @P0 SHF.R.S32.HI R2, RZ, 0x1, R0 ;  /* 0x00000001ff020819 */ /* 0x000fc80000011400 */
[----:B------:R-:W-:Y:S01]  /*0160*/  ISETP.GT.AND P0, PT, R2, 0x1, PT ;  /* 0x000000010200780c */ /* 0x000fe20003f04270 */
[----:B------:R-:W-:-:S12]  /*0170*/  IMAD.MOV.U32 R0, RZ, RZ, R2 ;  /* 0x000000ffff007224 */ /* 0x000fd800078e0002 */
[----:B------:R-:W-:Y:S05]  /*0180*/  @P0 BRA `(.L_x_2) ;  /* 0xfffffffc00e00947 */ /* 0x000fea000383ffff */
.L_x_1:
[----:B------:R-:W-:Y:S05]  /*0190*/  BSYNC.RECONVERGENT B0 ;  /* 0x0000000000007941 */ /* 0x000fea0003800200 */
.L_x_0:
[----:B-----5:R-:W-:Y:S01]  /*01a0*/  STG.E desc[UR4][R4.64], R3 ;  /* 0x0000000304007986 */ /* 0x020fe2000c101904 */
[----:B------:R-:W-:Y:S05]  /*01b0*/  EXIT ;  /* 0x000000000000794d */ /* 0x000fea0003800000 */
.L_x_3:
[----:B------:R-:W-:-:S00]  /*01c0*/  BRA `(.L_x_3) ;  /* 0xfffffffc00fc7947 */ /* 0x000fc0000383ffff */
[----:B------:R-:W-:-:S00]  /*01d0*/  NOP ;  /* 0x0000000000007918 */ /* 0x000fc00000000000 */
        /* <DEDUP_REMOVED lines=10> */
.L_x_4:


//--------------------- .nv.shared.reserved.0     --------------------------
	.section	.nv.shared.reserved.0,"aw",@nobits
	.weak		__nv_reservedSMEM_offset_0_alias
	.size		__nv_reservedSMEM_offset_0_alias, 0, 64
	.other		__nv_reservedSMEM_offset_0_alias,@"STO_CUDA_RESERVED_SHARED STV_DEFAULT"
__nv_reservedSMEM_offset_0_alias:
	.zero		0
	.zero		64


//--------------------- .nv.constant0._Z9addArraysPKiPii --------------------------
	.section	.nv.constant0._Z9addArraysPKiPii,"a",@progbits
	.sectionflags	@""
	.align	4
.nv.constant0._Z9addArraysPKiPii:
	.zero		916


//--------------------- SYMBOLS --------------------------

	.type		.nv.reservedSmem.offset0,@object
	.size		.nv.reservedSmem.offset0,0x4
